	.headerflags	@"EF_CUDA_TEXMODE_UNIFIED EF_CUDA_64BIT_ADDRESS EF_CUDA_ACCELERATORS EF_CUDA_SM90 EF_CUDA_VIRTUAL_SM(EF_CUDA_SM90)"
	.elftype	@"ET_EXEC"


//--------------------- .nv.info                  --------------------------
	.section	.nv.info,"",@"SHT_CUDA_INFO"
	.align	4


	//----- nvinfo : EIATTR_REGCOUNT
	.align		4
        /*0000*/ 	.byte	0x04, 0x2f
        /*0002*/ 	.short	(.L_1 - .L_0)
	.align		4
.L_0:
        /*0004*/ 	.word	index@(triton_poi_fused_avg_pool2d_4)
        /*0008*/ 	.word	0x00000020


	//----- nvinfo : EIATTR_MIN_STACK_SIZE
	.align		4
.L_1:
        /*000c*/ 	.byte	0x04, 0x12
        /*000e*/ 	.short	(.L_3 - .L_2)
	.align		4
.L_2:
        /*0010*/ 	.word	index@(triton_poi_fused_avg_pool2d_4)
        /*0014*/ 	.word	0x00000000


	//----- nvinfo : EIATTR_FRAME_SIZE
	.align		4
.L_3:
        /*0018*/ 	.byte	0x04, 0x11
        /*001a*/ 	.short	(.L_5 - .L_4)
	.align		4
.L_4:
        /*001c*/ 	.word	index@(triton_poi_fused_avg_pool2d_4)
        /*0020*/ 	.word	0x00000000


	//----- nvinfo : EIATTR_MIN_STACK_SIZE
	.align		4
.L_5:
        /*0024*/ 	.byte	0x04, 0x12
        /*0026*/ 	.short	(.L_7 - .L_6)
	.align		4
.L_6:
        /*0028*/ 	.word	index@(triton_poi_fused_avg_pool2d_4)
        /*002c*/ 	.word	0x00000000
.L_7:


//--------------------- .nv.info.triton_poi_fused_avg_pool2d_4 --------------------------
	.section	.nv.info.triton_poi_fused_avg_pool2d_4,"",@"SHT_CUDA_INFO"
	.sectionflags	@""
	.align	4


	//----- nvinfo : EIATTR_CUDA_API_VERSION
	.align		4
        /*0000*/ 	.byte	0x04, 0x37
        /*0002*/ 	.short	(.L_9 - .L_8)
.L_8:
        /*0004*/ 	.word	0x0000007c


	//----- nvinfo : EIATTR_KPARAM_INFO
	.align		4
.L_9:
        /*0008*/ 	.byte	0x04, 0x17
        /*000a*/ 	.short	(.L_11 - .L_10)
.L_10:
        /*000c*/ 	.word	0x00000000
        /*0010*/ 	.short	0x0002
        /*0012*/ 	.short	0x0010
        /*0014*/ 	.byte	0x00, 0xf0, 0x11, 0x00


	//----- nvinfo : EIATTR_KPARAM_INFO
	.align		4
.L_11:
        /*0018*/ 	.byte	0x04, 0x17
        /*001a*/ 	.short	(.L_13 - .L_12)
.L_12:
        /*001c*/ 	.word	0x00000000
        /*0020*/ 	.short	0x0001
        /*0022*/ 	.short	0x0008
        /*0024*/ 	.byte	0x00, 0xf4, 0x21, 0x00


	//----- nvinfo : EIATTR_KPARAM_INFO
	.align		4
.L_13:
        /*0028*/ 	.byte	0x04, 0x17
        /*002a*/ 	.short	(.L_15 - .L_14)
.L_14:
        /*002c*/ 	.word	0x00000000
        /*0030*/ 	.short	0x0000
        /*0032*/ 	.short	0x0000
        /*0034*/ 	.byte	0x00, 0xf4, 0x21, 0x00


	//----- nvinfo : EIATTR_SPARSE_MMA_MASK
	.align		4
.L_15:
        /*0038*/ 	.byte	0x03, 0x50
        /*003a*/ 	.short	0x0000


	//----- nvinfo : EIATTR_MAXREG_COUNT
	.align		4
        /*003c*/ 	.byte	0x03, 0x1b
        /*003e*/ 	.short	0x00ff


	//----- nvinfo : EIATTR_EXIT_INSTR_OFFSETS
	.align		4
        /*0040*/ 	.byte	0x04, 0x1c
        /*0042*/ 	.short	(.L_17 - .L_16)


	//   ....[0]....
.L_16:
        /*0044*/ 	.word	0x00000950


	//   ....[1]....
        /*0048*/ 	.word	0x00000970


	//----- nvinfo : EIATTR_REQNTID
	.align		4
.L_17:
        /*004c*/ 	.byte	0x04, 0x10
        /*004e*/ 	.short	(.L_19 - .L_18)
.L_18:
        /*0050*/ 	.word	0x00000080
        /*0054*/ 	.word	0x00000001
        /*0058*/ 	.word	0x00000001


	//----- nvinfo : EIATTR_CBANK_PARAM_SIZE
	.align		4
.L_19:
        /*005c*/ 	.byte	0x03, 0x19
        /*005e*/ 	.short	0x0014


	//----- nvinfo : EIATTR_PARAM_CBANK
	.align		4
        /*0060*/ 	.byte	0x04, 0x0a
        /*0062*/ 	.short	(.L_21 - .L_20)
	.align		4
.L_20:
        /*0064*/ 	.word	index@(.nv.constant0.triton_poi_fused_avg_pool2d_4)
        /*0068*/ 	.short	0x0210
        /*006a*/ 	.short	0x0014


	//----- nvinfo : EIATTR_SW_WAR
	.align		4
.L_21:
        /*006c*/ 	.byte	0x04, 0x36
        /*006e*/ 	.short	(.L_23 - .L_22)
.L_22:
        /*0070*/ 	.word	0x00000008
.L_23:


//--------------------- .nv.callgraph             --------------------------
	.section	.nv.callgraph,"",@"SHT_CUDA_CALLGRAPH"
	.align	4
	.sectionentsize	8
	.align		4
        /*0000*/ 	.word	0x00000000
	.align		4
        /*0004*/ 	.word	0xffffffff
	.align		4
        /*0008*/ 	.word	0x00000000
	.align		4
        /*000c*/ 	.word	0xfffffffe
	.align		4
        /*0010*/ 	.word	0x00000000
	.align		4
        /*0014*/ 	.word	0xfffffffd
	.align		4
        /*0018*/ 	.word	0x00000000
	.align		4
        /*001c*/ 	.word	0xfffffffc


//--------------------- .text.triton_poi_fused_avg_pool2d_4 --------------------------
	.section	.text.triton_poi_fused_avg_pool2d_4,"ax",@progbits
	.align	128
        .global         triton_poi_fused_avg_pool2d_4
        .type           triton_poi_fused_avg_pool2d_4,@function
        .size           triton_poi_fused_avg_pool2d_4,(.L_x_1 - triton_poi_fused_avg_pool2d_4)
        .other          triton_poi_fused_avg_pool2d_4,@"STO_CUDA_ENTRY STV_DEFAULT"
triton_poi_fused_avg_pool2d_4:
.text.triton_poi_fused_avg_pool2d_4:
[----:B------:R-:W0:Y:S02]  /*0000*/  LDC R1, c[0x0][0x28] ;  /* 0x00000a00ff017b82 */ /* 0x000e240000000800 */
[----:B------:R-:W1:Y:S01]  /*0010*/  S2R R0, SR_TID.X ;  /* 0x0000000000007919 */ /* 0x000e620000002100 */
[----:B------:R-:W2:Y:S01]  /*0020*/  LDC.64 R8, c[0x0][0x210] ;  /* 0x00008400ff087b82 */ /* 0x000ea20000000a00 */
[----:B------:R-:W-:Y:S01]  /*0030*/  ULDC.64 UR4, c[0x0][0x208] ;  /* 0x0000820000047ab9 */ /* 0x000fe20000000a00 */
[----:B------:R-:W-:Y:S01]  /*0040*/  CS2R R12, SRZ ;  /* 0x00000000000c7805 */ /* 0x000fe2000001ff00 */
[----:B------:R-:W3:Y:S01]  /*0050*/  S2R R5, SR_CTAID.X ;  /* 0x0000000000057919 */ /* 0x000ee20000002500 */
[----:B-1----:R-:W-:Y:S01]  /*0060*/  IMAD.SHL.U32 R0, R0, 0x2, RZ ;  /* 0x0000000200007824 */ /* 0x002fe200078e00ff */
[----:B---3--:R-:W-:-:S04]  /*0070*/  SHF.R.S32.HI R3, RZ, 0x17, R5 ;  /* 0x00000017ff037819 */ /* 0x008fc80000011405 */
[----:B------:R-:W-:Y:S02]  /*0080*/  LOP3.LUT R0, R0, 0xfe, RZ, 0xc0, !PT ;  /* 0x000000fe00007812 */ /* 0x000fe400078ec0ff */
[----:B------:R-:W-:-:S03]  /*0090*/  SGXT R3, R3, 0x1 ;  /* 0x000000010303781a */ /* 0x000fc60000000200 */
[----:B------:R-:W-:-:S04]  /*00a0*/  IMAD R2, R5, 0x100, R0 ;  /* 0x0000010005027824 */ /* 0x000fc800078e0200 */
[C---:B------:R-:W-:Y:S01]  /*00b0*/  VIADD R15, R2.reuse, 0xffffffec ;  /* 0xffffffec020f7836 */ /* 0x040fe20000000000 */
[CC--:B------:R-:W-:Y:S01]  /*00c0*/  LEA.HI R0, R3.reuse, R2.reuse, RZ, 0x2 ;  /* 0x0000000203007211 */ /* 0x0c0fe200078f10ff */
[----:B------:R-:W-:Y:S01]  /*00d0*/  VIADD R17, R2, 0xfffffff0 ;  /* 0xfffffff002117836 */ /* 0x000fe20000000000 */
[----:B------:R-:W-:Y:S01]  /*00e0*/  LEA.HI R3, R3, R2, RZ, 0x4 ;  /* 0x0000000203037211 */ /* 0x000fe200078f20ff */
[----:B--2---:R-:W-:Y:S01]  /*00f0*/  IMAD.WIDE R14, R15, 0x4, R8 ;  /* 0x000000040f0e7825 */ /* 0x004fe200078e0208 */
[----:B------:R-:W-:Y:S02]  /*0100*/  SHF.R.S32.HI R0, RZ, 0x2, R0 ;  /* 0x00000002ff007819 */ /* 0x000fe40000011400 */
[----:B------:R-:W-:Y:S01]  /*0110*/  SHF.R.S32.HI R24, RZ, 0x4, R3 ;  /* 0x00000004ff187819 */ /* 0x000fe20000011403 */
[----:B------:R-:W-:Y:S01]  /*0120*/  IMAD.WIDE R16, R17, 0x4, R8 ;  /* 0x0000000411107825 */ /* 0x000fe200078e0208 */
[----:B------:R-:W-:Y:S02]  /*0130*/  LEA.HI R3, R0, R0, RZ, 0x2 ;  /* 0x0000000000037211 */ /* 0x000fe400078f10ff */
[----:B------:R-:W-:-:S02]  /*0140*/  LEA.HI R4, R24, R24, RZ, 0x2 ;  /* 0x0000001818047211 */ /* 0x000fc400078f10ff */
[----:B------:R-:W-:Y:S02]  /*0150*/  LOP3.LUT R3, R3, 0xfffffffc, RZ, 0xc0, !PT ;  /* 0xfffffffc03037812 */ /* 0x000fe400078ec0ff */
[----:B------:R-:W-:-:S03]  /*0160*/  LOP3.LUT R5, R4, 0xfffffffc, RZ, 0xc0, !PT ;  /* 0xfffffffc04057812 */ /* 0x000fc600078ec0ff */
[----:B------:R-:W-:Y:S02]  /*0170*/  IMAD.IADD R3, R0, 0x1, -R3 ;  /* 0x0000000100037824 */ /* 0x000fe400078e0a03 */
[----:B------:R-:W-:Y:S01]  /*0180*/  IMAD.IADD R24, R24, 0x1, -R5 ;  /* 0x0000000118187824 */ /* 0x000fe200078e0a05 */
[----:B------:R-:W-:Y:S02]  /*0190*/  CS2R R4, SRZ ;  /* 0x0000000000047805 */ /* 0x000fe4000001ff00 */
[C---:B------:R-:W-:Y:S02]  /*01a0*/  ISETP.GT.AND P1, PT, R3.reuse, RZ, PT ;  /* 0x000000ff0300720c */ /* 0x040fe40003f24270 */
[----:B------:R-:W-:Y:S02]  /*01b0*/  ISETP.GT.AND P0, PT, R3, -0x1, PT ;  /* 0xffffffff0300780c */ /* 0x000fe40003f04270 */
[C---:B------:R-:W-:Y:S02]  /*01c0*/  ISETP.GT.AND P2, PT, R24.reuse, RZ, P1 ;  /* 0x000000ff1800720c */ /* 0x040fe40000f44270 */
[----:B------:R-:W-:-:S02]  /*01d0*/  ISETP.GT.AND P0, PT, R24, RZ, P0 ;  /* 0x000000ff1800720c */ /* 0x000fc40000704270 */
[C---:B------:R-:W-:Y:S01]  /*01e0*/  ISETP.LT.AND P2, PT, R2.reuse, 0x100, P2 ;  /* 0x000001000200780c */ /* 0x040fe20001741270 */
[----:B------:R-:W-:Y:S01]  /*01f0*/  VIADD R6, R3, 0x1 ;  /* 0x0000000103067836 */ /* 0x000fe20000000000 */
[----:B------:R-:W-:-:S04]  /*0200*/  ISETP.LT.AND P3, PT, R2, 0x100, P0 ;  /* 0x000001000200780c */ /* 0x000fc80000761270 */
[----:B------:R-:W-:-:S04]  /*0210*/  ISETP.GE.U32.AND P4, PT, R6, 0x4, PT ;  /* 0x000000040600780c */ /* 0x000fc80003f86070 */
[----:B------:R-:W-:-:S03]  /*0220*/  ISETP.GT.AND P0, PT, R24, RZ, !P4 ;  /* 0x000000ff1800720c */ /* 0x000fc60006704270 */
[----:B------:R1:W2:Y:S01]  /*0230*/  @P2 LDG.E.64 R4, desc[UR4][R14.64] ;  /* 0x000000040e042981 */ /* 0x0002a2000c1e1b00 */
[----:B------:R-:W-:-:S03]  /*0240*/  ISETP.LT.AND P0, PT, R2, 0x100, P0 ;  /* 0x000001000200780c */ /* 0x000fc60000701270 */
[----:B------:R-:W3:Y:S01]  /*0250*/  @P3 LDG.E.64 R12, desc[UR4][R16.64] ;  /* 0x00000004100c3981 */ /* 0x000ee2000c1e1b00 */
[----:B------:R-:W-:Y:S01]  /*0260*/  VIADD R19, R2, 0xfffffff4 ;  /* 0xfffffff402137836 */ /* 0x000fe20000000000 */
[----:B------:R-:W-:-:S03]  /*0270*/  CS2R R10, SRZ ;  /* 0x00000000000a7805 */ /* 0x000fc6000001ff00 */
[----:B------:R-:W-:-:S05]  /*0280*/  IMAD.WIDE R18, R19, 0x4, R8 ;  /* 0x0000000413127825 */ /* 0x000fca00078e0208 */
[----:B------:R4:W5:Y:S01]  /*0290*/  @P0 LDG.E.64 R10, desc[UR4][R18.64] ;  /* 0x00000004120a0981 */ /* 0x000962000c1e1b00 */
[----:B------:R-:W-:Y:S01]  /*02a0*/  ISETP.GE.AND P5, PT, R2, 0x100, PT ;  /* 0x000001000200780c */ /* 0x000fe20003fa6270 */
[C---:B------:R-:W-:Y:S01]  /*02b0*/  VIADD R25, R24.reuse, 0x1 ;  /* 0x0000000118197836 */ /* 0x040fe20000000000 */
[----:B------:R-:W-:Y:S01]  /*02c0*/  LOP3.LUT R0, R24, R3, RZ, 0xfc, !PT ;  /* 0x0000000318007212 */ /* 0x000fe200078efcff */
[C---:B------:R-:W-:Y:S01]  /*02d0*/  VIADD R21, R2.reuse, 0xfffffffc ;  /* 0xfffffffc02157836 */ /* 0x040fe20000000000 */
[----:B------:R-:W-:Y:S01]  /*02e0*/  CS2R R26, SRZ ;  /* 0x00000000001a7805 */ /* 0x000fe2000001ff00 */
[----:B------:R-:W-:Y:S01]  /*02f0*/  VIADD R29, R2, 0xc ;  /* 0x0000000c021d7836 */ /* 0x000fe20000000000 */
[----:B------:R-:W-:Y:S01]  /*0300*/  ISETP.GT.AND P6, PT, R0, -0x1, !P5 ;  /* 0xffffffff0000780c */ /* 0x000fe20006fc4270 */
[--C-:B------:R-:W-:Y:S01]  /*0310*/  IMAD.WIDE R20, R21, 0x4, R8.reuse ;  /* 0x0000000415147825 */ /* 0x100fe200078e0208 */
[----:B-1----:R-:W-:Y:S02]  /*0320*/  CS2R R14, SRZ ;  /* 0x00000000000e7805 */ /* 0x002fe4000001ff00 */
[----:B----4-:R-:W-:Y:S01]  /*0330*/  CS2R R18, SRZ ;  /* 0x0000000000127805 */ /* 0x010fe2000001ff00 */
[----:B------:R-:W-:-:S04]  /*0340*/  IMAD.WIDE R28, R29, 0x4, R8 ;  /* 0x000000041d1c7825 */ /* 0x000fc800078e0208 */
[C---:B------:R-:W-:Y:S02]  /*0350*/  VIADD R23, R2.reuse, 0x4 ;  /* 0x0000000402177836 */ /* 0x040fe40000000000 */
[----:B------:R-:W-:-:S04]  /*0360*/  IMAD.WIDE R16, R2, 0x4, R8 ;  /* 0x0000000402107825 */ /* 0x000fc800078e0208 */
[----:B------:R-:W-:Y:S01]  /*0370*/  IMAD.WIDE R22, R23, 0x4, R8 ;  /* 0x0000000417167825 */ /* 0x000fe200078e0208 */
[----:B------:R1:W4:Y:S03]  /*0380*/  @P6 LDG.E.64 R14, desc[UR4][R16.64] ;  /* 0x00000004100e6981 */ /* 0x000326000c1e1b00 */
[----:B-1----:R-:W-:-:S04]  /*0390*/  VIADD R17, R2, 0x10 ;  /* 0x0000001002117836 */ /* 0x002fc80000000000 */
[----:B------:R-:W-:Y:S01]  /*03a0*/  IMAD.WIDE R16, R17, 0x4, R8 ;  /* 0x0000000411107825 */ /* 0x000fe200078e0208 */
[----:B--2---:R-:W-:Y:S02]  /*03b0*/  SEL R0, R4, RZ, P2 ;  /* 0x000000ff04007207 */ /* 0x004fe40001000000 */
[----:B------:R-:W-:Y:S02]  /*03c0*/  SEL R7, R5, RZ, P2 ;  /* 0x000000ff05077207 */ /* 0x000fe40001000000 */
[C---:B------:R-:W-:Y:S02]  /*03d0*/  ISETP.GT.AND P2, PT, R24.reuse, -0x1, P1 ;  /* 0xffffffff1800780c */ /* 0x040fe40000f44270 */
[----:B------:R-:W-:Y:S02]  /*03e0*/  ISETP.GT.AND P1, PT, R24, -0x1, !P4 ;  /* 0xffffffff1800780c */ /* 0x000fe40006724270 */
[----:B------:R-:W-:Y:S02]  /*03f0*/  ISETP.GE.U32.AND P4, PT, R25, 0x4, PT ;  /* 0x000000041900780c */ /* 0x000fe40003f86070 */
[----:B------:R-:W-:-:S02]  /*0400*/  ISETP.LT.AND P2, PT, R2, 0x100, P2 ;  /* 0x000001000200780c */ /* 0x000fc40001741270 */
[----:B---3--:R-:W-:Y:S02]  /*0410*/  SEL R5, R12, RZ, P3 ;  /* 0x000000ff0c057207 */ /* 0x008fe40001800000 */
[----:B------:R-:W-:Y:S02]  /*0420*/  SEL R4, R13, RZ, P3 ;  /* 0x000000ff0d047207 */ /* 0x000fe40001800000 */
[----:B------:R-:W-:Y:S02]  /*0430*/  CS2R R12, SRZ ;  /* 0x00000000000c7805 */ /* 0x000fe4000001ff00 */
[----:B------:R-:W-:Y:S02]  /*0440*/  ISETP.GT.AND P3, PT, R3, RZ, !P4 ;  /* 0x000000ff0300720c */ /* 0x000fe40006764270 */
[C---:B------:R-:W-:Y:S02]  /*0450*/  ISETP.LT.AND P1, PT, R2.reuse, 0x100, P1 ;  /* 0x000001000200780c */ /* 0x040fe40000f21270 */
[----:B------:R-:W-:Y:S01]  /*0460*/  ISETP.LT.AND P3, PT, R2, 0x100, P3 ;  /* 0x000001000200780c */ /* 0x000fe20001f61270 */
[----:B------:R5:W2:Y:S10]  /*0470*/  @P2 LDG.E.64 R12, desc[UR4][R20.64] ;  /* 0x00000004140c2981 */ /* 0x000ab4000c1e1b00 */
[----:B------:R-:W3:Y:S01]  /*0480*/  @P1 LDG.E.64 R18, desc[UR4][R22.64] ;  /* 0x0000000416121981 */ /* 0x000ee2000c1e1b00 */
[----:B-----5:R-:W-:Y:S01]  /*0490*/  SEL R21, R11, RZ, P0 ;  /* 0x000000ff0b157207 */ /* 0x020fe20000000000 */
[----:B------:R-:W-:Y:S01]  /*04a0*/  VIADD R11, R24, 0x2 ;  /* 0x00000002180b7836 */ /* 0x000fe20000000000 */
[----:B------:R-:W-:Y:S01]  /*04b0*/  SEL R20, R10, RZ, P0 ;  /* 0x000000ff0a147207 */ /* 0x000fe20000000000 */
[----:B------:R1:W5:Y:S01]  /*04c0*/  @P3 LDG.E.64 R26, desc[UR4][R28.64] ;  /* 0x000000041c1a3981 */ /* 0x000362000c1e1b00 */
[----:B------:R-:W-:-:S04]  /*04d0*/  ISETP.GE.AND P0, PT, R24, 0x2, PT ;  /* 0x000000021800780c */ /* 0x000fc80003f06270 */
[----:B-1----:R-:W-:Y:S02]  /*04e0*/  SEL R28, R11, RZ, !P0 ;  /* 0x000000ff0b1c7207 */ /* 0x002fe40004000000 */
[C---:B------:R-:W-:Y:S01]  /*04f0*/  ISETP.GT.AND P0, PT, R24.reuse, 0x1, PT ;  /* 0x000000011800780c */ /* 0x040fe20003f04270 */
[----:B------:R-:W-:Y:S02]  /*0500*/  VIADD R22, R24, 0xffffffff ;  /* 0xffffffff18167836 */ /* 0x000fe40000000000 */
[----:B------:R-:W-:Y:S02]  /*0510*/  VIADD R23, R28, 0x4 ;  /* 0x000000041c177836 */ /* 0x000fe40000000000 */
[C---:B------:R-:W-:Y:S01]  /*0520*/  VIADD R24, R3.reuse, 0x2 ;  /* 0x0000000203187836 */ /* 0x040fe20000000000 */
[----:B------:R-:W-:Y:S02]  /*0530*/  SEL R22, R22, RZ, P0 ;  /* 0x000000ff16167207 */ /* 0x000fe40000000000 */
[----:B------:R-:W-:-:S05]  /*0540*/  ISETP.GT.AND P4, PT, R3, -0x1, !P4 ;  /* 0xffffffff0300780c */ /* 0x000fca0006784270 */
[----:B------:R-:W-:Y:S01]  /*0550*/  @!P0 IMAD.MOV R23, RZ, RZ, R28 ;  /* 0x000000ffff178224 */ /* 0x000fe200078e021c */
[----:B------:R-:W-:-:S04]  /*0560*/  ISETP.GE.AND P0, PT, R3, 0x2, PT ;  /* 0x000000020300780c */ /* 0x000fc80003f06270 */
[----:B------:R-:W-:Y:S02]  /*0570*/  SEL R24, R24, RZ, !P0 ;  /* 0x000000ff18187207 */ /* 0x000fe40004000000 */
[----:B------:R-:W-:Y:S02]  /*0580*/  ISETP.GT.AND P0, PT, R3, 0x1, PT ;  /* 0x000000010300780c */ /* 0x000fe40003f04270 */
[----:B------:R-:W-:Y:S02]  /*0590*/  ISETP.LT.AND P4, PT, R2, 0x100, P4 ;  /* 0x000001000200780c */ /* 0x000fe40002781270 */
[----:B------:R-:W-:Y:S01]  /*05a0*/  LOP3.LUT R25, R25, R6, RZ, 0xfc, !PT ;  /* 0x0000000619197212 */ /* 0x000fe200078efcff */
[----:B------:R-:W-:Y:S01]  /*05b0*/  VIADD R6, R3, 0xffffffff ;  /* 0xffffffff03067836 */ /* 0x000fe20000000000 */
[----:B------:R-:W-:Y:S01]  /*05c0*/  CS2R R10, SRZ ;  /* 0x00000000000a7805 */ /* 0x000fe2000001ff00 */
[----:B------:R-:W-:-:S03]  /*05d0*/  VIADD R3, R24, 0x4 ;  /* 0x0000000418037836 */ /* 0x000fc60000000000 */
[----:B------:R-:W-:-:S03]  /*05e0*/  SEL R6, R6, RZ, P0 ;  /* 0x000000ff06067207 */ /* 0x000fc60000000000 */
[----:B------:R-:W-:Y:S01]  /*05f0*/  @!P0 IMAD.MOV R3, RZ, RZ, R24 ;  /* 0x000000ffff038224 */ /* 0x000fe200078e0218 */
[----:B------:R-:W-:Y:S01]  /*0600*/  ISETP.LT.U32.AND P0, PT, R25, 0x4, !P5 ;  /* 0x000000041900780c */ /* 0x000fe20006f01070 */
[----:B------:R1:W5:Y:S02]  /*0610*/  @P4 LDG.E.64 R10, desc[UR4][R16.64] ;  /* 0x00000004100a4981 */ /* 0x000364000c1e1b00 */
[----:B-1----:R-:W-:-:S04]  /*0620*/  VIADD R17, R2, 0x14 ;  /* 0x0000001402117836 */ /* 0x002fc80000000000 */
[----:B------:R-:W-:Y:S01]  /*0630*/  IMAD.WIDE R8, R17, 0x4, R8 ;  /* 0x0000000411087825 */ /* 0x000fe200078e0208 */
[----:B------:R-:W-:-:S06]  /*0640*/  CS2R R16, SRZ ;  /* 0x0000000000107805 */ /* 0x000fcc000001ff00 */
[----:B------:R-:W5:Y:S01]  /*0650*/  @P0 LDG.E.64 R16, desc[UR4][R8.64] ;  /* 0x0000000408100981 */ /* 0x000f62000c1e1b00 */
[C---:B------:R-:W-:Y:S02]  /*0660*/  IMAD R24, R22.reuse, R6, RZ ;  /* 0x0000000616187224 */ /* 0x040fe400078e02ff */
[-C--:B------:R-:W-:Y:S02]  /*0670*/  IMAD R22, R22, R3.reuse, RZ ;  /* 0x0000000316167224 */ /* 0x080fe400078e02ff */
[----:B------:R-:W-:Y:S02]  /*0680*/  IMAD R3, R23, R3, R24 ;  /* 0x0000000317037224 */ /* 0x000fe400078e0218 */
[----:B------:R-:W-:Y:S02]  /*0690*/  IMAD R22, R6, R23, R22 ;  /* 0x0000001706167224 */ /* 0x000fe400078e0216 */
[----:B------:R-:W-:Y:S02]  /*06a0*/  FADD R5, R0, R5 ;  /* 0x0000000500057221 */ /* 0x000fe40000000000 */
[----:B------:R-:W-:-:S02]  /*06b0*/  IMAD.IADD R3, R3, 0x1, -R22 ;  /* 0x0000000103037824 */ /* 0x000fc400078e0a16 */
[----:B------:R-:W-:Y:S01]  /*06c0*/  FADD R4, R7, R4 ;  /* 0x0000000407047221 */ /* 0x000fe20000000000 */
[----:B------:R-:W-:Y:S02]  /*06d0*/  FADD R5, R5, R20 ;  /* 0x0000001405057221 */ /* 0x000fe40000000000 */
[----:B------:R-:W-:Y:S01]  /*06e0*/  I2FP.F32.S32 R0, R3 ;  /* 0x0000000300007245 */ /* 0x000fe20000201400 */
[----:B------:R-:W-:Y:S01]  /*06f0*/  FADD R4, R4, R21 ;  /* 0x0000001504047221 */ /* 0x000fe20000000000 */
[----:B----4-:R-:W-:Y:S02]  /*0700*/  SEL R14, R14, RZ, P6 ;  /* 0x000000ff0e0e7207 */ /* 0x010fe40003000000 */
[----:B------:R-:W-:Y:S02]  /*0710*/  SEL R15, R15, RZ, P6 ;  /* 0x000000ff0f0f7207 */ /* 0x000fe40003000000 */
[----:B--2---:R-:W-:Y:S02]  /*0720*/  SEL R12, R12, RZ, P2 ;  /* 0x000000ff0c0c7207 */ /* 0x004fe40001000000 */
[----:B------:R-:W-:-:S02]  /*0730*/  SEL R13, R13, RZ, P2 ;  /* 0x000000ff0d0d7207 */ /* 0x000fc40001000000 */
[----:B------:R-:W-:Y:S01]  /*0740*/  FSETP.GT.AND P2, PT, |R0|, 8.50705917302346158658e+37, PT ;  /* 0x7e8000000000780b */ /* 0x000fe20003f44200 */
[----:B------:R-:W-:Y:S02]  /*0750*/  FADD R5, R5, R12 ;  /* 0x0000000c05057221 */ /* 0x000fe40000000000 */
[----:B------:R-:W-:Y:S01]  /*0760*/  FADD R4, R4, R13 ;  /* 0x0000000d04047221 */ /* 0x000fe20000000000 */
[----:B---3--:R-:W-:Y:S01]  /*0770*/  SEL R18, R18, RZ, P1 ;  /* 0x000000ff12127207 */ /* 0x008fe20000800000 */
[----:B------:R-:W-:Y:S01]  /*0780*/  FADD R5, R5, R14 ;  /* 0x0000000e05057221 */ /* 0x000fe20000000000 */
[----:B------:R-:W-:Y:S02]  /*0790*/  SEL R19, R19, RZ, P1 ;  /* 0x000000ff13137207 */ /* 0x000fe40000800000 */
[----:B------:R-:W-:Y:S01]  /*07a0*/  FSETP.GEU.AND P1, PT, |R0|, 1.175494350822287508e-38, PT ;  /* 0x008000000000780b */ /* 0x000fe20003f2e200 */
[----:B------:R-:W-:Y:S01]  /*07b0*/  FADD R4, R4, R15 ;  /* 0x0000000f04047221 */ /* 0x000fe20000000000 */
[----:B------:R-:W-:Y:S01]  /*07c0*/  FADD R5, R5, R18 ;  /* 0x0000001205057221 */ /* 0x000fe20000000000 */
[----:B-----5:R-:W-:-:S02]  /*07d0*/  SEL R26, R26, RZ, P3 ;  /* 0x000000ff1a1a7207 */ /* 0x020fc40001800000 */
[----:B------:R-:W-:Y:S01]  /*07e0*/  FADD R6, R4, R19 ;  /* 0x0000001304067221 */ /* 0x000fe20000000000 */
[----:B------:R-:W-:Y:S01]  /*07f0*/  SEL R27, R27, RZ, P3 ;  /* 0x000000ff1b1b7207 */ /* 0x000fe20001800000 */
[----:B------:R-:W-:Y:S01]  /*0800*/  @P2 FMUL R0, R0, 0.25 ;  /* 0x3e80000000002820 */ /* 0x000fe20000400000 */
[----:B------:R-:W-:Y:S02]  /*0810*/  FADD R3, R5, R26 ;  /* 0x0000001a05037221 */ /* 0x000fe40000000000 */
[----:B------:R-:W1:Y:S01]  /*0820*/  LDC.64 R4, c[0x0][0x218] ;  /* 0x00008600ff047b82 */ /* 0x000e620000000a00 */
[----:B------:R-:W-:Y:S02]  /*0830*/  FADD R6, R6, R27 ;  /* 0x0000001b06067221 */ /* 0x000fe40000000000 */
[----:B------:R-:W-:-:S06]  /*0840*/  @!P1 FMUL R0, R0, 16777216 ;  /* 0x4b80000000009820 */ /* 0x000fcc0000400000 */
[----:B------:R-:W2:Y:S01]  /*0850*/  MUFU.RCP R0, R0 ;  /* 0x0000000000007308 */ /* 0x000ea20000001000 */
[----:B------:R-:W-:Y:S02]  /*0860*/  SEL R10, R10, RZ, P4 ;  /* 0x000000ff0a0a7207 */ /* 0x000fe40002000000 */
[----:B------:R-:W-:-:S03]  /*0870*/  SEL R11, R11, RZ, P4 ;  /* 0x000000ff0b0b7207 */ /* 0x000fc60002000000 */
[----:B------:R-:W-:Y:S02]  /*0880*/  FADD R3, R3, R10 ;  /* 0x0000000a03037221 */ /* 0x000fe40000000000 */
[----:B------:R-:W-:Y:S01]  /*0890*/  FADD R6, R6, R11 ;  /* 0x0000000b06067221 */ /* 0x000fe20000000000 */
[----:B------:R-:W-:Y:S02]  /*08a0*/  SEL R16, R16, RZ, P0 ;  /* 0x000000ff10107207 */ /* 0x000fe40000000000 */
[----:B------:R-:W-:-:S03]  /*08b0*/  SEL R17, R17, RZ, P0 ;  /* 0x000000ff11117207 */ /* 0x000fc60000000000 */
[----:B------:R-:W-:Y:S02]  /*08c0*/  FADD R16, R3, R16 ;  /* 0x0000001003107221 */ /* 0x000fe40000000000 */
[----:B------:R-:W-:Y:S02]  /*08d0*/  FADD R17, R6, R17 ;  /* 0x0000001106117221 */ /* 0x000fe40000000000 */
[----:B------:R-:W-:Y:S02]  /*08e0*/  @P2 FMUL R16, R16, 0.25 ;  /* 0x3e80000010102820 */ /* 0x000fe40000400000 */
[----:B------:R-:W-:Y:S02]  /*08f0*/  @P2 FMUL R17, R17, 0.25 ;  /* 0x3e80000011112820 */ /* 0x000fe40000400000 */
[----:B------:R-:W-:Y:S02]  /*0900*/  @!P1 FMUL R16, R16, 16777216 ;  /* 0x4b80000010109820 */ /* 0x000fe40000400000 */
[----:B------:R-:W-:Y:S01]  /*0910*/  @!P1 FMUL R17, R17, 16777216 ;  /* 0x4b80000011119820 */ /* 0x000fe20000400000 */
[----:B-1----:R-:W-:-:S04]  /*0920*/  IMAD.WIDE R4, R2, 0x4, R4 ;  /* 0x0000000402047825 */ /* 0x002fc800078e0204 */
[C---:B--2---:R-:W-:Y:S01]  /*0930*/  FMUL R16, R0.reuse, R16 ;  /* 0x0000001000107220 */ /* 0x044fe20000400000 */
[----:B------:R-:W-:Y:S01]  /*0940*/  FMUL R17, R0, R17 ;  /* 0x0000001100117220 */ /* 0x000fe20000400000 */
[----:B------:R-:W-:Y:S06]  /*0950*/  @P5 EXIT ;  /* 0x000000000000594d */ /* 0x000fec0003800000 */
[----:B------:R-:W-:Y:S01]  /*0960*/  STG.E.64 desc[UR4][R4.64], R16 ;  /* 0x0000001004007986 */ /* 0x000fe2000c101b04 */
[----:B------:R-:W-:Y:S05]  /*0970*/  EXIT ;  /* 0x000000000000794d */ /* 0x000fea0003800000 */
.L_x_0:
[----:B------:R-:W-:-:S00]  /*0980*/  BRA `(.L_x_0) ;  /* 0xfffffffc00fc7947 */ /* 0x000fc0000383ffff */
[----:B------:R-:W-:-:S00]  /*0990*/  NOP ;  /* 0x0000000000007918 */ /* 0x000fc00000000000 */
        /* <DEDUP_REMOVED lines=14> */
.L_x_1:


//--------------------- .nv.constant0.triton_poi_fused_avg_pool2d_4 --------------------------
	.section	.nv.constant0.triton_poi_fused_avg_pool2d_4,"a",@progbits
	.sectionflags	@""
	.align	4
.nv.constant0.triton_poi_fused_avg_pool2d_4:
	.zero		548
